//
// Generated by NVIDIA NVVM Compiler
//
// Compiler Build ID: CL-36424714
// Cuda compilation tools, release 13.0, V13.0.88
// Based on NVVM 20.0.0
//

.version 9.0
.target sm_100
.address_size 64

	// .globl	_Z10hello_cudav

.visible .entry _Z10hello_cudav()
{



}


// ===== COMPILED SASS (sm_100) =====

	.target	sm_100

	.elftype	@"ET_EXEC"


//--------------------- .note.nv.tkinfo           --------------------------
	.section	.note.nv.tkinfo,"",@"SHT_NOTE"
	.sectionflags	@"SHF_NOTE_NV_TKINFO"
	.tkinfo
        /*0018*/ 	.word	0x00000002
        /*0030*/ 	.string	""
        /*0030*/ 	.string	"ptxas"
        /*0030*/ 	.string	"Cuda compilation tools, release 13.0, V13.0.88"
        /*0030*/ 	.string	"Build cuda_13.0.r13.0/compiler.36424714_0"
        /*0030*/ 	.string	"-arch sm_100 -m 64 "



//--------------------- .note.nv.cuinfo           --------------------------
	.section	.note.nv.cuinfo,"",@"SHT_NOTE"
	.sectionflags	@"SHF_NOTE_NV_CUINFO"
        /*0018*/ 	.short	0x0002
        /*001a*/ 	.short	0x0064
        /*001c*/ 	.short	0x0082
	.zero		2


//--------------------- .nv.info                  --------------------------
	.section	.nv.info,"",@"SHT_CUDA_INFO"
	.align	4


	//----- nvinfo : EIATTR_REGCOUNT
	.align		4
        /*0000*/ 	.byte	0x04, 0x2f
        /*0002*/ 	.short	(.L_1 - .L_0)
	.align		4
.L_0:
        /*0004*/ 	.word	index@(_Z10hello_cudav)
        /*0008*/ 	.word	0x00000004


	//----- nvinfo : EIATTR_FRAME_SIZE
	.align		4
.L_1:
        /*000c*/ 	.byte	0x04, 0x11
        /*000e*/ 	.short	(.L_3 - .L_2)
	.align		4
.L_2:
        /*0010*/ 	.word	index@(_Z10hello_cudav)
        /*0014*/ 	.word	0x00000000


	//----- nvinfo : EIATTR_MIN_STACK_SIZE
	.align		4
.L_3:
        /*0018*/ 	.byte	0x04, 0x12
        /*001a*/ 	.short	(.L_5 - .L_4)
	.align		4
.L_4:
        /*001c*/ 	.word	index@(_Z10hello_cudav)
        /*0020*/ 	.word	0x00000000
.L_5:


//--------------------- .nv.compat                --------------------------
	.section	.nv.compat,"",@"SHT_CUDA_COMPAT_INFO"
	.align	4
        /*0000*/ 	.byte	0x02, 0x09, 0x00, 0x00, 0x02, 0x02, 0x01, 0x00, 0x02, 0x05, 0x05, 0x00, 0x03, 0x07, 0x01, 0x01
        /*0010*/ 	.byte	0x02, 0x03, 0x00, 0x00, 0x02, 0x06, 0x01, 0x00, 0x04, 0x0b, 0x08, 0x00, 0x09, 0x00, 0x00, 0x00
        /*0020*/ 	.byte	0x00, 0x00, 0x00, 0x00


//--------------------- .nv.info._Z10hello_cudav  --------------------------
	.section	.nv.info._Z10hello_cudav,"",@"SHT_CUDA_INFO"
	.sectionflags	@""
	.align	4


	//----- nvinfo : EIATTR_CUDA_API_VERSION
	.align		4
        /*0000*/ 	.byte	0x04, 0x37
        /*0002*/ 	.short	(.L_7 - .L_6)
.L_6:
        /*0004*/ 	.word	0x00000082


	//----- nvinfo : EIATTR_SPARSE_MMA_MASK
	.align		4
.L_7:
        /*0008*/ 	.byte	0x03, 0x50
        /*000a*/ 	.short	0x0000


	//----- nvinfo : EIATTR_MAXREG_COUNT
	.align		4
        /*000c*/ 	.byte	0x03, 0x1b
        /*000e*/ 	.short	0x00ff


	//----- nvinfo : EIATTR_MERCURY_ISA_VERSION
	.align		4
        /*0010*/ 	.byte	0x03, 0x5f
        /*0012*/ 	.short	0x0101


	//----- nvinfo : EIATTR_VRC_CTA_INIT_COUNT
	.align		4
        /*0014*/ 	.byte	0x02, 0x4a
	.zero		1
	.zero		1


	//----- nvinfo : EIATTR_EXIT_INSTR_OFFSETS
	.align		4
        /*0018*/ 	.byte	0x04, 0x1c
        /*001a*/ 	.short	(.L_9 - .L_8)


	//   ....[0]....
.L_8:
        /*001c*/ 	.word	0x00000010


	//----- nvinfo : EIATTR_SW_WAR
	.align		4
.L_9:
        /*0020*/ 	.byte	0x04, 0x36
        /*0022*/ 	.short	(.L_11 - .L_10)
.L_10:
        /*0024*/ 	.word	0x00000008
.L_11:


//--------------------- .nv.callgraph             --------------------------
	.section	.nv.callgraph,"",@"SHT_CUDA_CALLGRAPH"
	.align	4
	.sectionentsize	8
	.align		4
        /*0000*/ 	.word	0x00000000
	.align		4
        /*0004*/ 	.word	0xffffffff
	.align		4
        /*0008*/ 	.word	0x00000000
	.align		4
        /*000c*/ 	.word	0xfffffffe
	.align		4
        /*0010*/ 	.word	0x00000000
	.align		4
        /*0014*/ 	.word	0xfffffffd
	.align		4
        /*0018*/ 	.word	0x00000000
	.align		4
        /*001c*/ 	.word	0xfffffffc


//--------------------- .text._Z10hello_cudav     --------------------------
	.section	.text._Z10hello_cudav,"ax",@progbits
	.align	128
        .global         _Z10hello_cudav
        .type           _Z10hello_cudav,@function
        .size           _Z10hello_cudav,(.L_x_1 - _Z10hello_cudav)
        .other          _Z10hello_cudav,@"STO_CUDA_ENTRY STV_DEFAULT"
_Z10hello_cudav:
.text._Z10hello_cudav:
[----:B------:R-:W-:Y:S01]  /*0000*/  LDC R1, c[0x0][0x37c] ;  /* 0x0000df00ff017b82 */ /* 0x000fe20000000800 */
[----:B------:R-:W-:Y:S05]  /*0010*/  EXIT ;  /* 0x000000000000794d */ /* 0x000fea0003800000 */
.L_x_0:
[----:B------:R-:W-:-:S00]  /*0020*/  BRA `(.L_x_0) ;  /* 0xfffffffc00fc7947 */ /* 0x000fc0000383ffff */
[----:B------:R-:W-:-:S00]  /*0030*/  NOP ;  /* 0x0000000000007918 */ /* 0x000fc00000000000 */
        /* <DEDUP_REMOVED lines=12> */
.L_x_1:


//--------------------- .nv.shared.reserved.0     --------------------------
	.section	.nv.shared.reserved.0,"aw",@nobits
	.weak		__nv_reservedSMEM_offset_0_alias
	.size		__nv_reservedSMEM_offset_0_alias, 0, 64
	.other		__nv_reservedSMEM_offset_0_alias,@"STO_CUDA_RESERVED_SHARED STV_DEFAULT"
__nv_reservedSMEM_offset_0_alias:
	.zero		0
	.zero		64


//--------------------- .nv.constant0._Z10hello_cudav --------------------------
	.section	.nv.constant0._Z10hello_cudav,"a",@progbits
	.sectionflags	@""
	.align	4
.nv.constant0._Z10hello_cudav:
	.zero		896


//--------------------- SYMBOLS --------------------------

	.type		.nv.reservedSmem.offset0,@object
	.size		.nv.reservedSmem.offset0,0x4
